	.headerflags	@"EF_CUDA_TEXMODE_UNIFIED EF_CUDA_64BIT_ADDRESS EF_CUDA_ACCELERATORS EF_CUDA_SM90 EF_CUDA_VIRTUAL_SM(EF_CUDA_SM90)"
	.elftype	@"ET_EXEC"


//--------------------- .nv.info                  --------------------------
	.section	.nv.info,"",@"SHT_CUDA_INFO"
	.align	4


	//----- nvinfo : EIATTR_REGCOUNT
	.align		4
        /*0000*/ 	.byte	0x04, 0x2f
        /*0002*/ 	.short	(.L_1 - .L_0)
	.align		4
.L_0:
        /*0004*/ 	.word	index@(triton_poi_fused_convolution_leaky_relu_14)
        /*0008*/ 	.word	0x00000014


	//----- nvinfo : EIATTR_MIN_STACK_SIZE
	.align		4
.L_1:
        /*000c*/ 	.byte	0x04, 0x12
        /*000e*/ 	.short	(.L_3 - .L_2)
	.align		4
.L_2:
        /*0010*/ 	.word	index@(triton_poi_fused_convolution_leaky_relu_14)
        /*0014*/ 	.word	0x00000000


	//----- nvinfo : EIATTR_FRAME_SIZE
	.align		4
.L_3:
        /*0018*/ 	.byte	0x04, 0x11
        /*001a*/ 	.short	(.L_5 - .L_4)
	.align		4
.L_4:
        /*001c*/ 	.word	index@(triton_poi_fused_convolution_leaky_relu_14)
        /*0020*/ 	.word	0x00000000


	//----- nvinfo : EIATTR_MIN_STACK_SIZE
	.align		4
.L_5:
        /*0024*/ 	.byte	0x04, 0x12
        /*0026*/ 	.short	(.L_7 - .L_6)
	.align		4
.L_6:
        /*0028*/ 	.word	index@(triton_poi_fused_convolution_leaky_relu_14)
        /*002c*/ 	.word	0x00000000
.L_7:


//--------------------- .nv.info.triton_poi_fused_convolution_leaky_relu_14 --------------------------
	.section	.nv.info.triton_poi_fused_convolution_leaky_relu_14,"",@"SHT_CUDA_INFO"
	.sectionflags	@""
	.align	4


	//----- nvinfo : EIATTR_CUDA_API_VERSION
	.align		4
        /*0000*/ 	.byte	0x04, 0x37
        /*0002*/ 	.short	(.L_9 - .L_8)
.L_8:
        /*0004*/ 	.word	0x0000007c


	//----- nvinfo : EIATTR_KPARAM_INFO
	.align		4
.L_9:
        /*0008*/ 	.byte	0x04, 0x17
        /*000a*/ 	.short	(.L_11 - .L_10)
.L_10:
        /*000c*/ 	.word	0x00000000
        /*0010*/ 	.short	0x0005
        /*0012*/ 	.short	0x0028
        /*0014*/ 	.byte	0x00, 0xf0, 0x11, 0x00


	//----- nvinfo : EIATTR_KPARAM_INFO
	.align		4
.L_11:
        /*0018*/ 	.byte	0x04, 0x17
        /*001a*/ 	.short	(.L_13 - .L_12)
.L_12:
        /*001c*/ 	.word	0x00000000
        /*0020*/ 	.short	0x0004
        /*0022*/ 	.short	0x0020
        /*0024*/ 	.byte	0x00, 0xf4, 0x21, 0x00


	//----- nvinfo : EIATTR_KPARAM_INFO
	.align		4
.L_13:
        /*0028*/ 	.byte	0x04, 0x17
        /*002a*/ 	.short	(.L_15 - .L_14)
.L_14:
        /*002c*/ 	.word	0x00000000
        /*0030*/ 	.short	0x0003
        /*0032*/ 	.short	0x0018
        /*0034*/ 	.byte	0x00, 0xf4, 0x21, 0x00


	//----- nvinfo : EIATTR_KPARAM_INFO
	.align		4
.L_15:
        /*0038*/ 	.byte	0x04, 0x17
        /*003a*/ 	.short	(.L_17 - .L_16)
.L_16:
        /*003c*/ 	.word	0x00000000
        /*0040*/ 	.short	0x0002
        /*0042*/ 	.short	0x0010
        /*0044*/ 	.byte	0x00, 0xf4, 0x21, 0x00


	//----- nvinfo : EIATTR_KPARAM_INFO
	.align		4
.L_17:
        /*0048*/ 	.byte	0x04, 0x17
        /*004a*/ 	.short	(.L_19 - .L_18)
.L_18:
        /*004c*/ 	.word	0x00000000
        /*0050*/ 	.short	0x0001
        /*0052*/ 	.short	0x0008
        /*0054*/ 	.byte	0x00, 0xf4, 0x21, 0x00


	//----- nvinfo : EIATTR_KPARAM_INFO
	.align		4
.L_19:
        /*0058*/ 	.byte	0x04, 0x17
        /*005a*/ 	.short	(.L_21 - .L_20)
.L_20:
        /*005c*/ 	.word	0x00000000
        /*0060*/ 	.short	0x0000
        /*0062*/ 	.short	0x0000
        /*0064*/ 	.byte	0x00, 0xf4, 0x21, 0x00


	//----- nvinfo : EIATTR_SPARSE_MMA_MASK
	.align		4
.L_21:
        /*0068*/ 	.byte	0x03, 0x50
        /*006a*/ 	.short	0x0000


	//----- nvinfo : EIATTR_MAXREG_COUNT
	.align		4
        /*006c*/ 	.byte	0x03, 0x1b
        /*006e*/ 	.short	0x00ff


	//----- nvinfo : EIATTR_EXIT_INSTR_OFFSETS
	.align		4
        /*0070*/ 	.byte	0x04, 0x1c
        /*0072*/ 	.short	(.L_23 - .L_22)


	//   ....[0]....
.L_22:
        /*0074*/ 	.word	0x00000290


	//----- nvinfo : EIATTR_REQNTID
	.align		4
.L_23:
        /*0078*/ 	.byte	0x04, 0x10
        /*007a*/ 	.short	(.L_25 - .L_24)
.L_24:
        /*007c*/ 	.word	0x00000080
        /*0080*/ 	.word	0x00000001
        /*0084*/ 	.word	0x00000001


	//----- nvinfo : EIATTR_CBANK_PARAM_SIZE
	.align		4
.L_25:
        /*0088*/ 	.byte	0x03, 0x19
        /*008a*/ 	.short	0x002c


	//----- nvinfo : EIATTR_PARAM_CBANK
	.align		4
        /*008c*/ 	.byte	0x04, 0x0a
        /*008e*/ 	.short	(.L_27 - .L_26)
	.align		4
.L_26:
        /*0090*/ 	.word	index@(.nv.constant0.triton_poi_fused_convolution_leaky_relu_14)
        /*0094*/ 	.short	0x0210
        /*0096*/ 	.short	0x002c


	//----- nvinfo : EIATTR_SW_WAR
	.align		4
.L_27:
        /*0098*/ 	.byte	0x04, 0x36
        /*009a*/ 	.short	(.L_29 - .L_28)
.L_28:
        /*009c*/ 	.word	0x00000008
.L_29:


//--------------------- .nv.callgraph             --------------------------
	.section	.nv.callgraph,"",@"SHT_CUDA_CALLGRAPH"
	.align	4
	.sectionentsize	8
	.align		4
        /*0000*/ 	.word	0x00000000
	.align		4
        /*0004*/ 	.word	0xffffffff
	.align		4
        /*0008*/ 	.word	0x00000000
	.align		4
        /*000c*/ 	.word	0xfffffffe
	.align		4
        /*0010*/ 	.word	0x00000000
	.align		4
        /*0014*/ 	.word	0xfffffffd
	.align		4
        /*0018*/ 	.word	0x00000000
	.align		4
        /*001c*/ 	.word	0xfffffffc


//--------------------- .text.triton_poi_fused_convolution_leaky_relu_14 --------------------------
	.section	.text.triton_poi_fused_convolution_leaky_relu_14,"ax",@progbits
	.align	128
        .global         triton_poi_fused_convolution_leaky_relu_14
        .type           triton_poi_fused_convolution_leaky_relu_14,@function
        .size           triton_poi_fused_convolution_leaky_relu_14,(.L_x_1 - triton_poi_fused_convolution_leaky_relu_14)
        .other          triton_poi_fused_convolution_leaky_relu_14,@"STO_CUDA_ENTRY STV_DEFAULT"
triton_poi_fused_convolution_leaky_relu_14:
.text.triton_poi_fused_convolution_leaky_relu_14:
[----:B------:R-:W-:Y:S01]  /*0000*/  LDC R1, c[0x0][0x28] ;  /* 0x00000a00ff017b82 */ /* 0x000fe20000000800 */
[----:B------:R-:W1:Y:S07]  /*0010*/  S2R R0, SR_TID.X ;  /* 0x0000000000007919 */ /* 0x000e6e0000002100 */
[----:B------:R-:W2:Y:S01]  /*0020*/  LDC.64 R2, c[0x0][0x210] ;  /* 0x00008400ff027b82 */ /* 0x000ea20000000a00 */
[----:B------:R-:W-:Y:S01]  /*0030*/  ULDC.64 UR4, c[0x0][0x208] ;  /* 0x0000820000047ab9 */ /* 0x000fe20000000a00 */
[----:B------:R-:W-:Y:S01]  /*0040*/  ULDC.64 UR6, c[0x0][0x228] ;  /* 0x00008a0000067ab9 */ /* 0x000fe20000000a00 */
[----:B------:R-:W3:Y:S01]  /*0050*/  S2R R11, SR_CTAID.X ;  /* 0x00000000000b7919 */ /* 0x000ee20000002500 */
[----:B------:R-:W-:-:S04]  /*0060*/  ULDC.64 UR8, c[0x0][0x230] ;  /* 0x00008c0000087ab9 */ /* 0x000fc80000000a00 */
[----:B------:R-:W4:Y:S01]  /*0070*/  LDC.64 R6, c[0x0][0x218] ;  /* 0x00008600ff067b82 */ /* 0x000f220000000a00 */
[----:B-1----:R-:W-:Y:S02]  /*0080*/  LOP3.LUT R0, R0, 0x7f, RZ, 0xc0, !PT ;  /* 0x0000007f00007812 */ /* 0x002fe400078ec0ff */
[----:B---3--:R-:W-:-:S03]  /*0090*/  SHF.R.S32.HI R4, RZ, 0x18, R11 ;  /* 0x00000018ff047819 */ /* 0x008fc6000001140b */
[----:B------:R-:W-:Y:S01]  /*00a0*/  IMAD R11, R11, 0x80, R0 ;  /* 0x000000800b0b7824 */ /* 0x000fe200078e0200 */
[----:B------:R-:W-:-:S03]  /*00b0*/  SGXT R0, R4, 0x1 ;  /* 0x000000010400781a */ /* 0x000fc60000000200 */
[C---:B--2---:R-:W-:Y:S01]  /*00c0*/  IMAD.WIDE R2, R11.reuse, 0x4, R2 ;  /* 0x000000040b027825 */ /* 0x044fe200078e0202 */
[----:B------:R-:W1:Y:S01]  /*00d0*/  LDC.64 R4, c[0x0][0x220] ;  /* 0x00008800ff047b82 */ /* 0x000e620000000a00 */
[----:B------:R-:W-:Y:S02]  /*00e0*/  LEA.HI R0, R0, R11, RZ, 0x6 ;  /* 0x0000000b00007211 */ /* 0x000fe400078f30ff */
[----:B----4-:R-:W-:Y:S02]  /*00f0*/  IMAD.WIDE R6, R11, 0x4, R6 ;  /* 0x000000040b067825 */ /* 0x010fe400078e0206 */
[----:B------:R-:W-:-:S03]  /*0100*/  SHF.R.S32.HI R0, RZ, 0x6, R0 ;  /* 0x00000006ff007819 */ /* 0x000fc60000011400 */
[----:B------:R-:W2:Y:S01]  /*0110*/  LDG.E R12, desc[UR4][R6.64] ;  /* 0x00000004060c7981 */ /* 0x000ea2000c1e1900 */
[----:B------:R-:W-:-:S04]  /*0120*/  LEA.HI R8, R0, R0, RZ, 0x4 ;  /* 0x0000000000087211 */ /* 0x000fc800078f20ff */
[----:B------:R-:W-:-:S05]  /*0130*/  LOP3.LUT R9, R8, 0xfffffff0, RZ, 0xc0, !PT ;  /* 0xfffffff008097812 */ /* 0x000fca00078ec0ff */
[----:B------:R-:W-:Y:S02]  /*0140*/  IMAD.IADD R9, R0, 0x1, -R9 ;  /* 0x0000000100097824 */ /* 0x000fe400078e0a09 */
[----:B------:R-:W3:Y:S02]  /*0150*/  LDG.E R0, desc[UR4][R2.64] ;  /* 0x0000000402007981 */ /* 0x000ee4000c1e1900 */
[----:B-1----:R-:W-:-:S06]  /*0160*/  IMAD.WIDE R4, R9, 0x4, R4 ;  /* 0x0000000409047825 */ /* 0x002fcc00078e0204 */
[----:B------:R-:W3:Y:S01]  /*0170*/  LDG.E.EL R5, desc[UR4][R4.64] ;  /* 0x0000000404057981 */ /* 0x000ee2000c2e1900 */
[----:B------:R-:W-:Y:S02]  /*0180*/  SHF.R.S32.HI R14, RZ, 0x1f, R11 ;  /* 0x0000001fff0e7819 */ /* 0x000fe4000001140b */
[----:B------:R-:W-:Y:S02]  /*0190*/  IADD3 R8, P2, R11, UR6, RZ ;  /* 0x000000060b087c10 */ /* 0x000fe4000ff5e0ff */
[----:B------:R-:W-:Y:S02]  /*01a0*/  IADD3 R10, P3, R11, UR8, RZ ;  /* 0x000000080b0a7c10 */ /* 0x000fe4000ff7e0ff */
[----:B------:R-:W-:Y:S02]  /*01b0*/  IADD3.X R9, R14, UR7, RZ, P2, !PT ;  /* 0x000000070e097c10 */ /* 0x000fe400097fe4ff */
[----:B------:R-:W-:Y:S02]  /*01c0*/  IADD3.X R11, R14, UR9, RZ, P3, !PT ;  /* 0x000000090e0b7c10 */ /* 0x000fe40009ffe4ff */
[----:B---3--:R-:W-:-:S02]  /*01d0*/  FSETP.GT.AND P0, PT, R0, -R5, PT ;  /* 0x800000050000720b */ /* 0x008fc40003f04000 */
[C---:B--2---:R-:W-:Y:S01]  /*01e0*/  FSETP.GT.AND P1, PT, R5.reuse, -R12, PT ;  /* 0x8000000c0500720b */ /* 0x044fe20003f24000 */
[----:B------:R-:W-:Y:S01]  /*01f0*/  FADD R13, R0, R5 ;  /* 0x00000005000d7221 */ /* 0x000fe20000000000 */
[----:B------:R-:W-:Y:S01]  /*0200*/  FADD R5, R5, R12 ;  /* 0x0000000c05057221 */ /* 0x000fe20000000000 */
[----:B------:R-:W-:Y:S02]  /*0210*/  SEL R15, RZ, 0x1, !P0 ;  /* 0x00000001ff0f7807 */ /* 0x000fe40004000000 */
[----:B------:R-:W-:-:S06]  /*0220*/  SEL R17, RZ, 0x1, !P1 ;  /* 0x00000001ff117807 */ /* 0x000fcc0004800000 */
[----:B------:R-:W-:Y:S02]  /*0230*/  @!P0 FMUL R13, R13, 0.10000000149011611938 ;  /* 0x3dcccccd0d0d8820 */ /* 0x000fe40000400000 */
[----:B------:R-:W-:Y:S01]  /*0240*/  @!P1 FMUL R5, R5, 0.10000000149011611938 ;  /* 0x3dcccccd05059820 */ /* 0x000fe20000400000 */
[----:B------:R-:W-:Y:S04]  /*0250*/  STG.E.U8 desc[UR4][R8.64], R15 ;  /* 0x0000000f08007986 */ /* 0x000fe8000c101104 */
[----:B------:R-:W-:Y:S04]  /*0260*/  STG.E desc[UR4][R2.64], R13 ;  /* 0x0000000d02007986 */ /* 0x000fe8000c101904 */
[----:B------:R-:W-:Y:S04]  /*0270*/  STG.E.U8 desc[UR4][R10.64], R17 ;  /* 0x000000110a007986 */ /* 0x000fe8000c101104 */
[----:B------:R-:W-:Y:S01]  /*0280*/  STG.E desc[UR4][R6.64], R5 ;  /* 0x0000000506007986 */ /* 0x000fe2000c101904 */
[----:B------:R-:W-:Y:S05]  /*0290*/  EXIT ;  /* 0x000000000000794d */ /* 0x000fea0003800000 */
.L_x_0:
[----:B------:R-:W-:-:S00]  /*02a0*/  BRA `(.L_x_0) ;  /* 0xfffffffc00fc7947 */ /* 0x000fc0000383ffff */
[----:B------:R-:W-:-:S00]  /*02b0*/  NOP ;  /* 0x0000000000007918 */ /* 0x000fc00000000000 */
        /* <DEDUP_REMOVED lines=12> */
.L_x_1:


//--------------------- .nv.constant0.triton_poi_fused_convolution_leaky_relu_14 --------------------------
	.section	.nv.constant0.triton_poi_fused_convolution_leaky_relu_14,"a",@progbits
	.sectionflags	@""
	.align	4
.nv.constant0.triton_poi_fused_convolution_leaky_relu_14:
	.zero		572
